	.headerflags	@"EF_CUDA_TEXMODE_UNIFIED EF_CUDA_64BIT_ADDRESS EF_CUDA_ACCELERATORS EF_CUDA_SM90 EF_CUDA_VIRTUAL_SM(EF_CUDA_SM90)"
	.elftype	@"ET_EXEC"


//--------------------- .nv.info                  --------------------------
	.section	.nv.info,"",@"SHT_CUDA_INFO"
	.align	4


	//----- nvinfo : EIATTR_REGCOUNT
	.align		4
        /*0000*/ 	.byte	0x04, 0x2f
        /*0002*/ 	.short	(.L_1 - .L_0)
	.align		4
.L_0:
        /*0004*/ 	.word	index@(triton_poi_fused_convolution_max_pool2d_with_indices_relu_17)
        /*0008*/ 	.word	0x00000020


	//----- nvinfo : EIATTR_MIN_STACK_SIZE
	.align		4
.L_1:
        /*000c*/ 	.byte	0x04, 0x12
        /*000e*/ 	.short	(.L_3 - .L_2)
	.align		4
.L_2:
        /*0010*/ 	.word	index@(triton_poi_fused_convolution_max_pool2d_with_indices_relu_17)
        /*0014*/ 	.word	0x00000000


	//----- nvinfo : EIATTR_FRAME_SIZE
	.align		4
.L_3:
        /*0018*/ 	.byte	0x04, 0x11
        /*001a*/ 	.short	(.L_5 - .L_4)
	.align		4
.L_4:
        /*001c*/ 	.word	index@(triton_poi_fused_convolution_max_pool2d_with_indices_relu_17)
        /*0020*/ 	.word	0x00000000


	//----- nvinfo : EIATTR_MIN_STACK_SIZE
	.align		4
.L_5:
        /*0024*/ 	.byte	0x04, 0x12
        /*0026*/ 	.short	(.L_7 - .L_6)
	.align		4
.L_6:
        /*0028*/ 	.word	index@(triton_poi_fused_convolution_max_pool2d_with_indices_relu_17)
        /*002c*/ 	.word	0x00000000
.L_7:


//--------------------- .nv.info.triton_poi_fused_convolution_max_pool2d_with_indices_relu_17 --------------------------
	.section	.nv.info.triton_poi_fused_convolution_max_pool2d_with_indices_relu_17,"",@"SHT_CUDA_INFO"
	.sectionflags	@""
	.align	4


	//----- nvinfo : EIATTR_CUDA_API_VERSION
	.align		4
        /*0000*/ 	.byte	0x04, 0x37
        /*0002*/ 	.short	(.L_9 - .L_8)
.L_8:
        /*0004*/ 	.word	0x0000007c


	//----- nvinfo : EIATTR_KPARAM_INFO
	.align		4
.L_9:
        /*0008*/ 	.byte	0x04, 0x17
        /*000a*/ 	.short	(.L_11 - .L_10)
.L_10:
        /*000c*/ 	.word	0x00000000
        /*0010*/ 	.short	0x0005
        /*0012*/ 	.short	0x0024
        /*0014*/ 	.byte	0x00, 0xf0, 0x11, 0x00


	//----- nvinfo : EIATTR_KPARAM_INFO
	.align		4
.L_11:
        /*0018*/ 	.byte	0x04, 0x17
        /*001a*/ 	.short	(.L_13 - .L_12)
.L_12:
        /*001c*/ 	.word	0x00000000
        /*0020*/ 	.short	0x0004
        /*0022*/ 	.short	0x0020
        /*0024*/ 	.byte	0x00, 0xf0, 0x11, 0x00


	//----- nvinfo : EIATTR_KPARAM_INFO
	.align		4
.L_13:
        /*0028*/ 	.byte	0x04, 0x17
        /*002a*/ 	.short	(.L_15 - .L_14)
.L_14:
        /*002c*/ 	.word	0x00000000
        /*0030*/ 	.short	0x0003
        /*0032*/ 	.short	0x0018
        /*0034*/ 	.byte	0x00, 0xf4, 0x21, 0x00


	//----- nvinfo : EIATTR_KPARAM_INFO
	.align		4
.L_15:
        /*0038*/ 	.byte	0x04, 0x17
        /*003a*/ 	.short	(.L_17 - .L_16)
.L_16:
        /*003c*/ 	.word	0x00000000
        /*0040*/ 	.short	0x0002
        /*0042*/ 	.short	0x0010
        /*0044*/ 	.byte	0x00, 0xf4, 0x21, 0x00


	//----- nvinfo : EIATTR_KPARAM_INFO
	.align		4
.L_17:
        /*0048*/ 	.byte	0x04, 0x17
        /*004a*/ 	.short	(.L_19 - .L_18)
.L_18:
        /*004c*/ 	.word	0x00000000
        /*0050*/ 	.short	0x0001
        /*0052*/ 	.short	0x0008
        /*0054*/ 	.byte	0x00, 0xf4, 0x21, 0x00


	//----- nvinfo : EIATTR_KPARAM_INFO
	.align		4
.L_19:
        /*0058*/ 	.byte	0x04, 0x17
        /*005a*/ 	.short	(.L_21 - .L_20)
.L_20:
        /*005c*/ 	.word	0x00000000
        /*0060*/ 	.short	0x0000
        /*0062*/ 	.short	0x0000
        /*0064*/ 	.byte	0x00, 0xf4, 0x21, 0x00


	//----- nvinfo : EIATTR_SPARSE_MMA_MASK
	.align		4
.L_21:
        /*0068*/ 	.byte	0x03, 0x50
        /*006a*/ 	.short	0x0000


	//----- nvinfo : EIATTR_MAXREG_COUNT
	.align		4
        /*006c*/ 	.byte	0x03, 0x1b
        /*006e*/ 	.short	0x00ff


	//----- nvinfo : EIATTR_EXIT_INSTR_OFFSETS
	.align		4
        /*0070*/ 	.byte	0x04, 0x1c
        /*0072*/ 	.short	(.L_23 - .L_22)


	//   ....[0]....
.L_22:
        /*0074*/ 	.word	0x00000790


	//   ....[1]....
        /*0078*/ 	.word	0x000007b0


	//----- nvinfo : EIATTR_REQNTID
	.align		4
.L_23:
        /*007c*/ 	.byte	0x04, 0x10
        /*007e*/ 	.short	(.L_25 - .L_24)
.L_24:
        /*0080*/ 	.word	0x00000080
        /*0084*/ 	.word	0x00000001
        /*0088*/ 	.word	0x00000001


	//----- nvinfo : EIATTR_CBANK_PARAM_SIZE
	.align		4
.L_25:
        /*008c*/ 	.byte	0x03, 0x19
        /*008e*/ 	.short	0x0028


	//----- nvinfo : EIATTR_PARAM_CBANK
	.align		4
        /*0090*/ 	.byte	0x04, 0x0a
        /*0092*/ 	.short	(.L_27 - .L_26)
	.align		4
.L_26:
        /*0094*/ 	.word	index@(.nv.constant0.triton_poi_fused_convolution_max_pool2d_with_indices_relu_17)
        /*0098*/ 	.short	0x0210
        /*009a*/ 	.short	0x0028


	//----- nvinfo : EIATTR_SW_WAR
	.align		4
.L_27:
        /*009c*/ 	.byte	0x04, 0x36
        /*009e*/ 	.short	(.L_29 - .L_28)
.L_28:
        /*00a0*/ 	.word	0x00000008
.L_29:


//--------------------- .nv.callgraph             --------------------------
	.section	.nv.callgraph,"",@"SHT_CUDA_CALLGRAPH"
	.align	4
	.sectionentsize	8
	.align		4
        /*0000*/ 	.word	0x00000000
	.align		4
        /*0004*/ 	.word	0xffffffff
	.align		4
        /*0008*/ 	.word	0x00000000
	.align		4
        /*000c*/ 	.word	0xfffffffe
	.align		4
        /*0010*/ 	.word	0x00000000
	.align		4
        /*0014*/ 	.word	0xfffffffd
	.align		4
        /*0018*/ 	.word	0x00000000
	.align		4
        /*001c*/ 	.word	0xfffffffc


//--------------------- .text.triton_poi_fused_convolution_max_pool2d_with_indices_relu_17 --------------------------
	.section	.text.triton_poi_fused_convolution_max_pool2d_with_indices_relu_17,"ax",@progbits
	.sectionflags	@"SHF_BARRIERS=1"
	.align	128
        .global         triton_poi_fused_convolution_max_pool2d_with_indices_relu_17
        .type           triton_poi_fused_convolution_max_pool2d_with_indices_relu_17,@function
        .size           triton_poi_fused_convolution_max_pool2d_with_indices_relu_17,(.L_x_1 - triton_poi_fused_convolution_max_pool2d_with_indices_relu_17)
        .other          triton_poi_fused_convolution_max_pool2d_with_indices_relu_17,@"STO_CUDA_ENTRY STV_DEFAULT"
triton_poi_fused_convolution_max_pool2d_with_indices_relu_17:
.text.triton_poi_fused_convolution_max_pool2d_with_indices_relu_17:
[----:B------:R-:W0:Y:S02]  /*0000*/  LDC R1, c[0x0][0x28] ;  /* 0x00000a00ff017b82 */ /* 0x000e240000000800 */
[----:B------:R-:W1:Y:S01]  /*0010*/  S2R R0, SR_CTAID.Y ;  /* 0x0000000000007919 */ /* 0x000e620000002600 */
[----:B------:R-:W2:Y:S01]  /*0020*/  LDC.64 R12, c[0x0][0x218] ;  /* 0x00008600ff0c7b82 */ /* 0x000ea20000000a00 */
[----:B------:R-:W-:Y:S02]  /*0030*/  CS2R R6, SRZ ;  /* 0x0000000000067805 */ /* 0x000fe4000001ff00 */
[----:B------:R-:W-:Y:S01]  /*0040*/  CS2R R8, SRZ ;  /* 0x0000000000087805 */ /* 0x000fe2000001ff00 */
[----:B------:R-:W3:Y:S01]  /*0050*/  S2R R2, SR_TID.X ;  /* 0x0000000000027919 */ /* 0x000ee20000002100 */
[----:B------:R-:W-:Y:S01]  /*0060*/  CS2R R10, SRZ ;  /* 0x00000000000a7805 */ /* 0x000fe2000001ff00 */
[----:B------:R-:W-:Y:S01]  /*0070*/  ULDC.64 UR6, c[0x0][0x208] ;  /* 0x0000820000067ab9 */ /* 0x000fe20000000a00 */
[----:B------:R-:W4:Y:S01]  /*0080*/  S2R R20, SR_CTAID.X ;  /* 0x0000000000147919 */ /* 0x000f220000002500 */
[----:B------:R-:W5:Y:S01]  /*0090*/  LDC.64 R16, c[0x0][0x210] ;  /* 0x00008400ff107b82 */ /* 0x000f620000000a00 */
[----:B-1----:R-:W-:Y:S01]  /*00a0*/  IMAD.SHL.U32 R22, R0, 0x10, RZ ;  /* 0x0000001000167824 */ /* 0x002fe200078e00ff */
[----:B------:R-:W-:Y:S01]  /*00b0*/  SHF.R.S32.HI R3, RZ, 0x1b, R0 ;  /* 0x0000001bff037819 */ /* 0x000fe20000011400 */
[----:B---3--:R-:W-:-:S03]  /*00c0*/  IMAD.SHL.U32 R21, R2, 0x4, RZ ;  /* 0x0000000402157824 */ /* 0x008fc600078e00ff */
[----:B------:R-:W-:Y:S02]  /*00d0*/  SGXT R3, R3, 0x1 ;  /* 0x000000010303781a */ /* 0x000fe40000000200 */
[----:B------:R-:W-:Y:S01]  /*00e0*/  SHF.R.U32.HI R23, RZ, 0x2, R2 ;  /* 0x00000002ff177819 */ /* 0x000fe20000011602 */
[----:B----4-:R-:W-:Y:S01]  /*00f0*/  IMAD.SHL.U32 R20, R20, 0x40, RZ ;  /* 0x0000004014147824 */ /* 0x010fe200078e00ff */
[----:B------:R-:W-:Y:S02]  /*0100*/  LOP3.LUT R0, R22, 0xc, R21, 0xf8, !PT ;  /* 0x0000000c16007812 */ /* 0x000fe400078ef815 */
[----:B------:R-:W-:Y:S02]  /*0110*/  SGXT.U32 R23, R23, 0x5 ;  /* 0x000000051717781a */ /* 0x000fe40000000000 */
[----:B------:R-:W-:-:S04]  /*0120*/  LEA.HI R3, R3, R0, RZ, 0x9 ;  /* 0x0000000003037211 */ /* 0x000fc800078f48ff */
[C---:B------:R-:W-:Y:S01]  /*0130*/  LOP3.LUT R5, R3.reuse, 0xfffffe00, RZ, 0xc0, !PT ;  /* 0xfffffe0003057812 */ /* 0x040fe200078ec0ff */
[----:B------:R-:W-:-:S04]  /*0140*/  IMAD.SHL.U32 R3, R3, 0x40, RZ ;  /* 0x0000004003037824 */ /* 0x000fc800078e00ff */
[----:B------:R-:W-:Y:S01]  /*0150*/  IMAD.IADD R5, R0, 0x1, -R5 ;  /* 0x0000000100057824 */ /* 0x000fe200078e0a05 */
[----:B------:R-:W-:Y:S02]  /*0160*/  LOP3.LUT R4, R3, 0xffff8000, RZ, 0xc0, !PT ;  /* 0xffff800003047812 */ /* 0x000fe400078ec0ff */
[----:B------:R-:W-:Y:S01]  /*0170*/  LOP3.LUT R3, R20, 0x20, R23, 0xfe, !PT ;  /* 0x0000002014037812 */ /* 0x000fe200078efe17 */
[----:B--2---:R-:W-:Y:S01]  /*0180*/  IMAD.WIDE R12, R5, 0x4, R12 ;  /* 0x00000004050c7825 */ /* 0x004fe200078e020c */
[----:B------:R-:W-:Y:S02]  /*0190*/  LOP3.LUT R0, R20, R23, RZ, 0xfc, !PT ;  /* 0x0000001714007212 */ /* 0x000fe400078efcff */
[----:B------:R-:W-:Y:S01]  /*01a0*/  ISETP.GE.AND P0, PT, R3, 0x40, PT ;  /* 0x000000400300780c */ /* 0x000fe20003f06270 */
[----:B------:R-:W-:Y:S01]  /*01b0*/  IMAD.IADD R4, R5, 0x1, R4 ;  /* 0x0000000105047824 */ /* 0x000fe200078e0204 */
[----:B------:R-:W-:Y:S01]  /*01c0*/  ISETP.GE.AND P1, PT, R0, 0x40, PT ;  /* 0x000000400000780c */ /* 0x000fe20003f26270 */
[----:B------:R-:W2:Y:S02]  /*01d0*/  LDG.E.EL.128 R12, desc[UR6][R12.64] ;  /* 0x000000060c0c7981 */ /* 0x000ea4000c2e1d00 */
[----:B------:R-:W-:-:S02]  /*01e0*/  IMAD R3, R3, 0x200, R4 ;  /* 0x0000020003037824 */ /* 0x000fc400078e0204 */
[----:B------:R-:W-:Y:S01]  /*01f0*/  IMAD R0, R0, 0x200, R4 ;  /* 0x0000020000007824 */ /* 0x000fe200078e0204 */
[----:B------:R-:W-:Y:S01]  /*0200*/  CS2R R4, SRZ ;  /* 0x0000000000047805 */ /* 0x000fe2000001ff00 */
[----:B-----5:R-:W-:-:S04]  /*0210*/  IMAD.WIDE R18, R3, 0x4, R16 ;  /* 0x0000000403127825 */ /* 0x020fc800078e0210 */
[----:B------:R-:W-:Y:S01]  /*0220*/  IMAD.WIDE R16, R0, 0x4, R16 ;  /* 0x0000000400107825 */ /* 0x000fe200078e0210 */
[----:B------:R1:W2:Y:S04]  /*0230*/  @!P0 LDG.E.EL.128 R4, desc[UR6][R18.64] ;  /* 0x0000000612048981 */ /* 0x0002a8000c2e1d00 */
[----:B------:R3:W4:Y:S01]  /*0240*/  @!P1 LDG.E.EL.128 R8, desc[UR6][R16.64] ;  /* 0x0000000610089981 */ /* 0x000722000c2e1d00 */
[----:B------:R-:W5:Y:S01]  /*0250*/  S2UR UR5, SR_CgaCtaId ;  /* 0x00000000000579c3 */ /* 0x000f620000008800 */
[----:B------:R-:W-:Y:S01]  /*0260*/  IMAD.SHL.U32 R24, R2, 0x100, RZ ;  /* 0x0000010002187824 */ /* 0x000fe200078e00ff */
[----:B------:R-:W-:-:S04]  /*0270*/  UMOV UR4, 0x400 ;  /* 0x0000040000047882 */ /* 0x000fc80000000000 */
[----:B------:R-:W-:-:S04]  /*0280*/  LOP3.LUT R24, R24, 0x300, RZ, 0xc0, !PT ;  /* 0x0000030018187812 */ /* 0x000fc800078ec0ff */
[C---:B------:R-:W-:Y:S02]  /*0290*/  LOP3.LUT R25, R24.reuse, 0x40, RZ, 0xfc, !PT ;  /* 0x0000004018197812 */ /* 0x040fe400078efcff */
[C---:B------:R-:W-:Y:S02]  /*02a0*/  LOP3.LUT R23, R24.reuse, R23, RZ, 0xfc, !PT ;  /* 0x0000001718177212 */ /* 0x040fe400078efcff */
[----:B------:R-:W-:Y:S01]  /*02b0*/  LOP3.LUT R26, R24, 0x80, RZ, 0xfc, !PT ;  /* 0x00000080181a7812 */ /* 0x000fe200078efcff */
[----:B-----5:R-:W-:-:S06]  /*02c0*/  UPRMT UR4, UR5, 0x654, UR4 ;  /* 0x0000065405047896 */ /* 0x020fcc0008000004 */
[C---:B-1----:R-:W-:Y:S02]  /*02d0*/  LEA.HI R18, R24.reuse, UR4, RZ, 0x1c ;  /* 0x0000000418127c11 */ /* 0x042fe4000f8fe0ff */
[----:B------:R-:W-:Y:S02]  /*02e0*/  LOP3.LUT R24, R24, 0xc0, RZ, 0xfc, !PT ;  /* 0x000000c018187812 */ /* 0x000fe400078efcff */
[----:B------:R-:W-:Y:S02]  /*02f0*/  LEA.HI R28, R25, UR4, RZ, 0x1c ;  /* 0x00000004191c7c11 */ /* 0x000fe4000f8fe0ff */
[----:B------:R-:W-:Y:S02]  /*0300*/  LEA.HI R26, R26, UR4, RZ, 0x1c ;  /* 0x000000041a1a7c11 */ /* 0x000fe4000f8fe0ff */
[----:B------:R-:W-:Y:S01]  /*0310*/  LEA.HI R24, R24, UR4, RZ, 0x1c ;  /* 0x0000000418187c11 */ /* 0x000fe2000f8fe0ff */
[C---:B------:R-:W-:Y:S02]  /*0320*/  IMAD R19, R23.reuse, 0x4, R18 ;  /* 0x0000000417137824 */ /* 0x040fe400078e0212 */
[----:B------:R-:W-:-:S02]  /*0330*/  IMAD R28, R23, 0x4, R28 ;  /* 0x00000004171c7824 */ /* 0x000fc400078e021c */
[C---:B------:R-:W-:Y:S02]  /*0340*/  IMAD R25, R23.reuse, 0x4, R26 ;  /* 0x0000000417197824 */ /* 0x040fe400078e021a */
[----:B------:R-:W-:Y:S01]  /*0350*/  IMAD R26, R23, 0x4, R24 ;  /* 0x00000004171a7824 */ /* 0x000fe200078e0218 */
[----:B------:R-:W-:-:S04]  /*0360*/  LOP3.LUT R27, R21, 0x1fc, RZ, 0xc0, !PT ;  /* 0x000001fc151b7812 */ /* 0x000fc800078ec0ff */
[----:B---3--:R-:W-:Y:S02]  /*0370*/  LOP3.LUT R17, R27, 0x200, RZ, 0xfc, !PT ;  /* 0x000002001b117812 */ /* 0x008fe400078efcff */
[----:B------:R-:W-:Y:S02]  /*0380*/  SHF.R.U32.HI R16, RZ, 0x2, R2 ;  /* 0x00000002ff107819 */ /* 0x000fe40000011602 */
[----:B------:R-:W-:Y:S02]  /*0390*/  SHF.R.U32.HI R17, RZ, 0x4, R17 ;  /* 0x00000004ff117819 */ /* 0x000fe40000011611 */
[----:B------:R-:W-:Y:S02]  /*03a0*/  LOP3.LUT R16, R16, 0x1c, RZ, 0xc0, !PT ;  /* 0x0000001c10107812 */ /* 0x000fe400078ec0ff */
[----:B------:R-:W-:-:S03]  /*03b0*/  LOP3.LUT R17, R17, 0x3c, RZ, 0xc0, !PT ;  /* 0x0000003c11117812 */ /* 0x000fc600078ec0ff */
[----:B------:R-:W-:Y:S02]  /*03c0*/  VIADD R16, R16, UR4 ;  /* 0x0000000410107c36 */ /* 0x000fe40008000000 */
[----:B------:R-:W-:Y:S02]  /*03d0*/  VIADD R18, R17, UR4 ;  /* 0x0000000411127c36 */ /* 0x000fe40008000000 */
[C---:B------:R-:W-:Y:S02]  /*03e0*/  IMAD R24, R27.reuse, 0x4, R16 ;  /* 0x000000041b187824 */ /* 0x040fe400078e0210 */
[----:B------:R-:W-:Y:S01]  /*03f0*/  IMAD R23, R27, 0x4, R18 ;  /* 0x000000041b177824 */ /* 0x000fe200078e0212 */
[----:B------:R-:W-:Y:S02]  /*0400*/  LOP3.LUT R20, R20, 0x3c, R21, 0xf8, !PT ;  /* 0x0000003c14147812 */ /* 0x000fe400078ef815 */
[C---:B--2---:R-:W-:Y:S01]  /*0410*/  FSETP.GEU.AND P4, PT, R14.reuse, -R6, PT ;  /* 0x800000060e00720b */ /* 0x044fe20003f8e000 */
[----:B------:R-:W-:Y:S01]  /*0420*/  FADD R6, R14, R6 ;  /* 0x000000060e067221 */ /* 0x000fe20000000000 */
[----:B------:R-:W-:-:S02]  /*0430*/  FSETP.GEU.AND P5, PT, R15, -R7, PT ;  /* 0x800000070f00720b */ /* 0x000fc40003fae000 */
[C---:B----4-:R-:W-:Y:S01]  /*0440*/  FSETP.GEU.AND P6, PT, R14.reuse, -R10, PT ;  /* 0x8000000a0e00720b */ /* 0x050fe20003fce000 */
[----:B------:R-:W-:Y:S01]  /*0450*/  FADD R10, R14, R10 ;  /* 0x0000000a0e0a7221 */ /* 0x000fe20000000000 */
[----:B------:R-:W-:Y:S01]  /*0460*/  FADD R7, R15, R7 ;  /* 0x000000070f077221 */ /* 0x000fe20000000000 */
[C---:B------:R-:W-:Y:S01]  /*0470*/  FSETP.GEU.AND P2, PT, R13.reuse, -R5, PT ;  /* 0x800000050d00720b */ /* 0x040fe20003f4e000 */
[C---:B------:R-:W-:Y:S01]  /*0480*/  FADD R5, R13.reuse, R5 ;  /* 0x000000050d057221 */ /* 0x040fe20000000000 */
[----:B------:R-:W-:Y:S02]  /*0490*/  FSEL R6, R6, RZ, P4 ;  /* 0x000000ff06067208 */ /* 0x000fe40002000000 */
[C---:B------:R-:W-:Y:S01]  /*04a0*/  FSETP.GEU.AND P4, PT, R13.reuse, -R9, PT ;  /* 0x800000090d00720b */ /* 0x040fe20003f8e000 */
[----:B------:R-:W-:Y:S01]  /*04b0*/  FADD R13, R13, R9 ;  /* 0x000000090d0d7221 */ /* 0x000fe20000000000 */
[----:B------:R-:W-:Y:S01]  /*04c0*/  FADD R9, R12, R8 ;  /* 0x000000080c097221 */ /* 0x000fe20000000000 */
[----:B------:R-:W-:-:S02]  /*04d0*/  FSEL R10, R10, RZ, P6 ;  /* 0x000000ff0a0a7208 */ /* 0x000fc40003000000 */
[C---:B------:R-:W-:Y:S02]  /*04e0*/  FSETP.GEU.AND P6, PT, R12.reuse, -R8, PT ;  /* 0x800000080c00720b */ /* 0x040fe40003fce000 */
[C---:B------:R-:W-:Y:S01]  /*04f0*/  FSETP.GEU.AND P3, PT, R15.reuse, -R11, PT ;  /* 0x8000000b0f00720b */ /* 0x040fe20003f6e000 */
[----:B------:R-:W-:Y:S01]  /*0500*/  FADD R11, R15, R11 ;  /* 0x0000000b0f0b7221 */ /* 0x000fe20000000000 */
[----:B------:R-:W-:Y:S02]  /*0510*/  FSEL R7, R7, RZ, P5 ;  /* 0x000000ff07077208 */ /* 0x000fe40002800000 */
[C---:B------:R-:W-:Y:S01]  /*0520*/  FSETP.GEU.AND P5, PT, R12.reuse, -R4, PT ;  /* 0x800000040c00720b */ /* 0x040fe20003fae000 */
[----:B------:R-:W-:Y:S01]  /*0530*/  FADD R4, R12, R4 ;  /* 0x000000040c047221 */ /* 0x000fe20000000000 */
[----:B------:R-:W-:Y:S02]  /*0540*/  FSEL R8, R9, RZ, P6 ;  /* 0x000000ff09087208 */ /* 0x000fe40003000000 */
[----:B------:R-:W-:-:S02]  /*0550*/  FSEL R9, R13, RZ, P4 ;  /* 0x000000ff0d097208 */ /* 0x000fc40002000000 */
[----:B------:R-:W-:Y:S01]  /*0560*/  FSEL R11, R11, RZ, P3 ;  /* 0x000000ff0b0b7208 */ /* 0x000fe20001800000 */
[----:B------:R-:W-:Y:S01]  /*0570*/  STS [R19], R8 ;  /* 0x0000000813007388 */ /* 0x000fe20000000800 */
[----:B------:R-:W-:Y:S02]  /*0580*/  FSEL R4, R4, RZ, P5 ;  /* 0x000000ff04047208 */ /* 0x000fe40002800000 */
[----:B------:R-:W-:Y:S01]  /*0590*/  FSEL R5, R5, RZ, P2 ;  /* 0x000000ff05057208 */ /* 0x000fe20001000000 */
[----:B------:R-:W-:Y:S04]  /*05a0*/  STS [R28+0x100], R9 ;  /* 0x000100091c007388 */ /* 0x000fe80000000800 */
[----:B------:R-:W-:Y:S04]  /*05b0*/  STS [R25+0x200], R10 ;  /* 0x0002000a19007388 */ /* 0x000fe80000000800 */
[----:B------:R-:W-:Y:S04]  /*05c0*/  STS [R26+0x300], R11 ;  /* 0x0003000b1a007388 */ /* 0x000fe80000000800 */
[----:B------:R-:W-:Y:S04]  /*05d0*/  STS [R19+0x80], R4 ;  /* 0x0000800413007388 */ /* 0x000fe80000000800 */
[----:B------:R1:W-:Y:S04]  /*05e0*/  STS [R28+0x180], R5 ;  /* 0x000180051c007388 */ /* 0x0003e80000000800 */
[----:B------:R2:W-:Y:S04]  /*05f0*/  STS [R25+0x280], R6 ;  /* 0x0002800619007388 */ /* 0x0005e80000000800 */
[----:B------:R3:W-:Y:S01]  /*0600*/  STS [R26+0x380], R7 ;  /* 0x000380071a007388 */ /* 0x0007e20000000800 */
[----:B-1----:R-:W1:Y:S08]  /*0610*/  LDC.64 R28, c[0x0][0x220] ;  /* 0x00008800ff1c7b82 */ /* 0x002e700000000a00 */
[----:B------:R-:W-:Y:S01]  /*0620*/  BAR.SYNC.DEFER_BLOCKING 0x0 ;  /* 0x0000000000007b1d */ /* 0x000fe20000010000 */
[----:B--2---:R-:W-:-:S07]  /*0630*/  SHF.R.U32.HI R25, RZ, 0x4, R2 ;  /* 0x00000004ff197819 */ /* 0x004fce0000011602 */
[----:B---3--:R-:W2:Y:S01]  /*0640*/  LDC.64 R26, c[0x0][0x228] ;  /* 0x00008a00ff1a7b82 */ /* 0x008ea20000000a00 */
[----:B------:R-:W-:Y:S04]  /*0650*/  LDS R12, [R24] ;  /* 0x00000000180c7984 */ /* 0x000fe80000000800 */
[----:B------:R-:W-:Y:S04]  /*0660*/  LDS R13, [R24+0x4] ;  /* 0x00000400180d7984 */ /* 0x000fe80000000800 */
[----:B------:R-:W-:Y:S04]  /*0670*/  LDS R14, [R24+0x8] ;  /* 0x00000800180e7984 */ /* 0x000fe80000000800 */
[----:B------:R-:W3:Y:S04]  /*0680*/  LDS R15, [R24+0xc] ;  /* 0x00000c00180f7984 */ /* 0x000ee80000000800 */
[----:B------:R-:W-:Y:S04]  /*0690*/  LDS R16, [R23+0x800] ;  /* 0x0008000017107984 */ /* 0x000fe80000000800 */
[----:B------:R-:W-:Y:S04]  /*06a0*/  LDS R17, [R23+0x804] ;  /* 0x0008040017117984 */ /* 0x000fe80000000800 */
[----:B------:R-:W-:Y:S04]  /*06b0*/  LDS R18, [R23+0x808] ;  /* 0x0008080017127984 */ /* 0x000fe80000000800 */
[----:B------:R2:W4:Y:S01]  /*06c0*/  LDS R19, [R23+0x80c] ;  /* 0x00080c0017137984 */ /* 0x0005220000000800 */
[----:B------:R-:W-:-:S04]  /*06d0*/  SGXT.U32 R25, R25, 0x3 ;  /* 0x000000031919781a */ /* 0x000fc80000000000 */
[----:B------:R-:W-:Y:S02]  /*06e0*/  LOP3.LUT R25, R22, R25, RZ, 0xfc, !PT ;  /* 0x0000001916197212 */ /* 0x000fe400078efcff */
[----:B------:R-:W-:-:S03]  /*06f0*/  ISETP.GE.AND P2, PT, R20, 0x40, PT ;  /* 0x000000401400780c */ /* 0x000fc60003f46270 */
[----:B------:R-:W-:-:S04]  /*0700*/  IMAD R25, R25, 0x40, R20 ;  /* 0x0000004019197824 */ /* 0x000fc800078e0214 */
[C---:B------:R-:W-:Y:S02]  /*0710*/  VIADD R2, R25.reuse, 0x200 ;  /* 0x0000020019027836 */ /* 0x040fe40000000000 */
[----:B-1----:R-:W-:-:S04]  /*0720*/  IMAD.WIDE R20, R25, 0x4, R28 ;  /* 0x0000000419147825 */ /* 0x002fc800078e021c */
[----:B------:R-:W-:-:S04]  /*0730*/  IMAD.WIDE R28, R2, 0x4, R28 ;  /* 0x00000004021c7825 */ /* 0x000fc800078e021c */
[--C-:B--2---:R-:W-:Y:S01]  /*0740*/  IMAD.WIDE R22, R0, 0x4, R26.reuse ;  /* 0x0000000400167825 */ /* 0x104fe200078e021a */
[----:B---3--:R1:W-:Y:S03]  /*0750*/  @!P2 STG.E.128 desc[UR6][R20.64], R12 ;  /* 0x0000000c1400a986 */ /* 0x0083e6000c101d06 */
[----:B------:R-:W-:Y:S01]  /*0760*/  IMAD.WIDE R26, R3, 0x4, R26 ;  /* 0x00000004031a7825 */ /* 0x000fe200078e021a */
[----:B----4-:R1:W-:Y:S04]  /*0770*/  @!P2 STG.E.128 desc[UR6][R28.64], R16 ;  /* 0x000000101c00a986 */ /* 0x0103e8000c101d06 */
[----:B------:R1:W-:Y:S01]  /*0780*/  @!P1 STG.E.128 desc[UR6][R22.64], R8 ;  /* 0x0000000816009986 */ /* 0x0003e2000c101d06 */
[----:B------:R-:W-:Y:S05]  /*0790*/  @P0 EXIT ;  /* 0x000000000000094d */ /* 0x000fea0003800000 */
[----:B------:R-:W-:Y:S01]  /*07a0*/  STG.E.128 desc[UR6][R26.64], R4 ;  /* 0x000000041a007986 */ /* 0x000fe2000c101d06 */
[----:B------:R-:W-:Y:S05]  /*07b0*/  EXIT ;  /* 0x000000000000794d */ /* 0x000fea0003800000 */
.L_x_0:
[----:B------:R-:W-:-:S00]  /*07c0*/  BRA `(.L_x_0) ;  /* 0xfffffffc00fc7947 */ /* 0x000fc0000383ffff */
[----:B------:R-:W-:-:S00]  /*07d0*/  NOP ;  /* 0x0000000000007918 */ /* 0x000fc00000000000 */
        /* <DEDUP_REMOVED lines=10> */
.L_x_1:


//--------------------- .nv.shared.triton_poi_fused_convolution_max_pool2d_with_indices_relu_17 --------------------------
	.section	.nv.shared.triton_poi_fused_convolution_max_pool2d_with_indices_relu_17,"aw",@nobits
	.sectionflags	@""
	.align	16
	.zero		1024


//--------------------- .nv.constant0.triton_poi_fused_convolution_max_pool2d_with_indices_relu_17 --------------------------
	.section	.nv.constant0.triton_poi_fused_convolution_max_pool2d_with_indices_relu_17,"a",@progbits
	.sectionflags	@""
	.align	4
.nv.constant0.triton_poi_fused_convolution_max_pool2d_with_indices_relu_17:
	.zero		568
